	.headerflags	@"EF_CUDA_TEXMODE_UNIFIED EF_CUDA_64BIT_ADDRESS EF_CUDA_SM89 EF_CUDA_VIRTUAL_SM(EF_CUDA_SM89)"
	.elftype	@"ET_EXEC"


//--------------------- .nv.info                  --------------------------
	.section	.nv.info,"",@"SHT_CUDA_INFO"
	.align	4


	//----- nvinfo : EIATTR_REGCOUNT
	.align		4
        /*0000*/ 	.byte	0x04, 0x2f
        /*0002*/ 	.short	(.L_1 - .L_0)
	.align		4
.L_0:
        /*0004*/ 	.word	index@(triton__0d1d2d3d4d5d6de7de)
        /*0008*/ 	.word	0x00000028


	//----- nvinfo : EIATTR_MAX_STACK_SIZE
	.align		4
.L_1:
        /*000c*/ 	.byte	0x04, 0x23
        /*000e*/ 	.short	(.L_3 - .L_2)
	.align		4
.L_2:
        /*0010*/ 	.word	index@(triton__0d1d2d3d4d5d6de7de)
        /*0014*/ 	.word	0x00000000


	//----- nvinfo : EIATTR_MIN_STACK_SIZE
	.align		4
.L_3:
        /*0018*/ 	.byte	0x04, 0x12
        /*001a*/ 	.short	(.L_5 - .L_4)
	.align		4
.L_4:
        /*001c*/ 	.word	index@(triton__0d1d2d3d4d5d6de7de)
        /*0020*/ 	.word	0x00000000


	//----- nvinfo : EIATTR_FRAME_SIZE
	.align		4
.L_5:
        /*0024*/ 	.byte	0x04, 0x11
        /*0026*/ 	.short	(.L_7 - .L_6)
	.align		4
.L_6:
        /*0028*/ 	.word	index@(triton__0d1d2d3d4d5d6de7de)
        /*002c*/ 	.word	0x00000000
.L_7:


//--------------------- .nv.info.triton__0d1d2d3d4d5d6de7de --------------------------
	.section	.nv.info.triton__0d1d2d3d4d5d6de7de,"",@"SHT_CUDA_INFO"
	.align	4


	//----- nvinfo : EIATTR_CUDA_API_VERSION
	.align		4
        /*0000*/ 	.byte	0x04, 0x37
        /*0002*/ 	.short	(.L_9 - .L_8)
.L_8:
        /*0004*/ 	.word	0x0000007b


	//----- nvinfo : EIATTR_PARAM_CBANK
	.align		4
.L_9:
        /*0008*/ 	.byte	0x04, 0x0a
        /*000a*/ 	.short	(.L_11 - .L_10)
	.align		4
.L_10:
        /*000c*/ 	.word	index@(.nv.constant0.triton__0d1d2d3d4d5d6de7de)
        /*0010*/ 	.short	0x0160
        /*0012*/ 	.short	0x0038


	//----- nvinfo : EIATTR_CBANK_PARAM_SIZE
	.align		4
.L_11:
        /*0014*/ 	.byte	0x03, 0x19
        /*0016*/ 	.short	0x0038


	//----- nvinfo : EIATTR_KPARAM_INFO
	.align		4
        /*0018*/ 	.byte	0x04, 0x17
        /*001a*/ 	.short	(.L_13 - .L_12)
.L_12:
        /*001c*/ 	.word	0x00000000
        /*0020*/ 	.short	0x0007
        /*0022*/ 	.short	0x0034
        /*0024*/ 	.byte	0x00, 0xf0, 0x11, 0x00


	//----- nvinfo : EIATTR_KPARAM_INFO
	.align		4
.L_13:
        /*0028*/ 	.byte	0x04, 0x17
        /*002a*/ 	.short	(.L_15 - .L_14)
.L_14:
        /*002c*/ 	.word	0x00000000
        /*0030*/ 	.short	0x0006
        /*0032*/ 	.short	0x0030
        /*0034*/ 	.byte	0x00, 0xf0, 0x11, 0x00


	//----- nvinfo : EIATTR_KPARAM_INFO
	.align		4
.L_15:
        /*0038*/ 	.byte	0x04, 0x17
        /*003a*/ 	.short	(.L_17 - .L_16)
.L_16:
        /*003c*/ 	.word	0x00000000
        /*0040*/ 	.short	0x0005
        /*0042*/ 	.short	0x0028
        /*0044*/ 	.byte	0x00, 0xf0, 0x21, 0x00


	//----- nvinfo : EIATTR_KPARAM_INFO
	.align		4
.L_17:
        /*0048*/ 	.byte	0x04, 0x17
        /*004a*/ 	.short	(.L_19 - .L_18)
.L_18:
        /*004c*/ 	.word	0x00000000
        /*0050*/ 	.short	0x0004
        /*0052*/ 	.short	0x0020
        /*0054*/ 	.byte	0x00, 0xf0, 0x21, 0x00


	//----- nvinfo : EIATTR_KPARAM_INFO
	.align		4
.L_19:
        /*0058*/ 	.byte	0x04, 0x17
        /*005a*/ 	.short	(.L_21 - .L_20)
.L_20:
        /*005c*/ 	.word	0x00000000
        /*0060*/ 	.short	0x0003
        /*0062*/ 	.short	0x0018
        /*0064*/ 	.byte	0x00, 0xf0, 0x21, 0x00


	//----- nvinfo : EIATTR_KPARAM_INFO
	.align		4
.L_21:
        /*0068*/ 	.byte	0x04, 0x17
        /*006a*/ 	.short	(.L_23 - .L_22)
.L_22:
        /*006c*/ 	.word	0x00000000
        /*0070*/ 	.short	0x0002
        /*0072*/ 	.short	0x0010
        /*0074*/ 	.byte	0x00, 0xf0, 0x21, 0x00


	//----- nvinfo : EIATTR_KPARAM_INFO
	.align		4
.L_23:
        /*0078*/ 	.byte	0x04, 0x17
        /*007a*/ 	.short	(.L_25 - .L_24)
.L_24:
        /*007c*/ 	.word	0x00000000
        /*0080*/ 	.short	0x0001
        /*0082*/ 	.short	0x0008
        /*0084*/ 	.byte	0x00, 0xf0, 0x21, 0x00


	//----- nvinfo : EIATTR_KPARAM_INFO
	.align		4
.L_25:
        /*0088*/ 	.byte	0x04, 0x17
        /*008a*/ 	.short	(.L_27 - .L_26)
.L_26:
        /*008c*/ 	.word	0x00000000
        /*0090*/ 	.short	0x0000
        /*0092*/ 	.short	0x0000
        /*0094*/ 	.byte	0x00, 0xf0, 0x21, 0x00


	//----- nvinfo : EIATTR_MAXREG_COUNT
	.align		4
.L_27:
        /*0098*/ 	.byte	0x03, 0x1b
        /*009a*/ 	.short	0x00ff


	//----- nvinfo : EIATTR_EXIT_INSTR_OFFSETS
	.align		4
        /*009c*/ 	.byte	0x04, 0x1c
        /*009e*/ 	.short	(.L_29 - .L_28)


	//   ....[0]....
.L_28:
        /*00a0*/ 	.word	0x00001780


	//   ....[1]....
        /*00a4*/ 	.word	0x000017a0


	//----- nvinfo : EIATTR_MAX_THREADS
	.align		4
.L_29:
        /*00a8*/ 	.byte	0x04, 0x05
        /*00aa*/ 	.short	(.L_31 - .L_30)
.L_30:
        /*00ac*/ 	.word	0x00000080
        /*00b0*/ 	.word	0x00000001
        /*00b4*/ 	.word	0x00000001
.L_31:


//--------------------- .nv.rel.action            --------------------------
	.section	.nv.rel.action,"",@"SHT_CUDA_RELOCINFO"
	.align	8
	.sectionentsize	8
        /*0000*/ 	.byte	0x73, 0x00, 0x00, 0x00, 0x00, 0x00, 0x00, 0x00, 0x00, 0x00, 0x00, 0x11, 0x25, 0x00, 0x05, 0x36


//--------------------- .nv.constant0.triton__0d1d2d3d4d5d6de7de --------------------------
	.section	.nv.constant0.triton__0d1d2d3d4d5d6de7de,"a",@progbits
	.align	4
.nv.constant0.triton__0d1d2d3d4d5d6de7de:
	.zero		408


//--------------------- .text.triton__0d1d2d3d4d5d6de7de --------------------------
	.section	.text.triton__0d1d2d3d4d5d6de7de,"ax",@progbits
	.sectionflags	@"SHF_BARRIERS=1"
	.sectioninfo	@"SHI_REGISTERS=40"
	.align	128
        .global         triton__0d1d2d3d4d5d6de7de
        .type           triton__0d1d2d3d4d5d6de7de,@function
        .size           triton__0d1d2d3d4d5d6de7de,(.L_x_1 - triton__0d1d2d3d4d5d6de7de)
        .other          triton__0d1d2d3d4d5d6de7de,@"STO_CUDA_ENTRY STV_DEFAULT"
triton__0d1d2d3d4d5d6de7de:
.text.triton__0d1d2d3d4d5d6de7de:
[----:B------:R-:W-:-:S02]  /*0000*/  IMAD.MOV.U32 R1, RZ, RZ, c[0x0][0x28] ;  /* 0x00000a00ff017624 */ /* 0x000fc400078e00ff */
[----:B------:R-:W0:Y:S01]  /*0010*/  S2R R26, SR_TID.X ;  /* 0x00000000001a7919 */ /* 0x000e220000002100 */
[----:B------:R-:W-:Y:S01]  /*0020*/  IMAD.MOV.U32 R24, RZ, RZ, 0x2 ;  /* 0x00000002ff187424 */ /* 0x000fe200078e00ff */
[----:B------:R-:W-:Y:S01]  /*0030*/  CS2R R14, SRZ ;  /* 0x00000000000e7805 */ /* 0x000fe2000001ff00 */
[----:B------:R-:W-:Y:S01]  /*0040*/  IMAD.MOV.U32 R23, RZ, RZ, 0x2 ;  /* 0x00000002ff177424 */ /* 0x000fe200078e00ff */
[----:B------:R-:W1:Y:S01]  /*0050*/  S2R R25, SR_CTAID.Y ;  /* 0x0000000000197919 */ /* 0x000e620000002600 */
[----:B------:R-:W-:-:S03]  /*0060*/  ULDC.64 UR4, c[0x0][0x118] ;  /* 0x0000460000047ab9 */ /* 0x000fc60000000a00 */
[----:B------:R-:W2:Y:S01]  /*0070*/  S2R R27, SR_CTAID.X ;  /* 0x00000000001b7919 */ /* 0x000ea20000002500 */
[--C-:B0-----:R-:W-:Y:S02]  /*0080*/  SHF.R.U32.HI R29, RZ, 0x5, R26.reuse ;  /* 0x00000005ff1d7819 */ /* 0x101fe4000001161a */
[----:B------:R-:W-:Y:S02]  /*0090*/  SHF.R.U32.HI R7, RZ, 0x2, R26 ;  /* 0x00000002ff077819 */ /* 0x000fe4000001161a */
[----:B------:R-:W-:Y:S01]  /*00a0*/  SGXT.U32 R29, R29, 0x2 ;  /* 0x000000021d1d781a */ /* 0x000fe20000000000 */
[----:B-1----:R-:W-:Y:S01]  /*00b0*/  IMAD.SHL.U32 R28, R25, 0x20, RZ ;  /* 0x00000020191c7824 */ /* 0x002fe200078e00ff */
[----:B------:R-:W-:Y:S01]  /*00c0*/  SGXT.U32 R7, R7, 0x3 ;  /* 0x000000030707781a */ /* 0x000fe20000000000 */
[----:B--2---:R-:W-:Y:S02]  /*00d0*/  IMAD.SHL.U32 R27, R27, 0x20, RZ ;  /* 0x000000201b1b7824 */ /* 0x004fe400078e00ff */
[----:B------:R-:W-:-:S05]  /*00e0*/  IMAD.SHL.U32 R0, R29, 0x8, RZ ;  /* 0x000000081d007824 */ /* 0x000fca00078e00ff */
[----:B------:R-:W-:-:S04]  /*00f0*/  LOP3.LUT R7, R0, R7, RZ, 0xfc, !PT ;  /* 0x0000000700077212 */ /* 0x000fc800078efcff */
[----:B------:R-:W-:-:S04]  /*0100*/  LOP3.LUT R3, R28, R7, RZ, 0xfc, !PT ;  /* 0x000000071c037212 */ /* 0x000fc800078efcff */
[----:B------:R-:W-:-:S04]  /*0110*/  SHF.R.S32.HI R4, RZ, 0x1f, R3 ;  /* 0x0000001fff047819 */ /* 0x000fc80000011403 */
[CC--:B------:R-:W-:Y:S02]  /*0120*/  LEA.HI R5, R4.reuse, R3.reuse, RZ, 0xb ;  /* 0x0000000304057211 */ /* 0x0c0fe400078f58ff */
[----:B------:R-:W-:Y:S02]  /*0130*/  LEA.HI R6, R4, R3, RZ, 0xd ;  /* 0x0000000304067211 */ /* 0x000fe400078f68ff */
[----:B------:R-:W-:Y:S02]  /*0140*/  SHF.R.S32.HI R0, RZ, 0xb, R5 ;  /* 0x0000000bff007819 */ /* 0x000fe40000011405 */
[C---:B------:R-:W-:Y:S01]  /*0150*/  LOP3.LUT R10, R6.reuse, 0xffe000, RZ, 0xc0, !PT ;  /* 0x00ffe000060a7812 */ /* 0x040fe200078ec0ff */
[----:B------:R-:W-:Y:S01]  /*0160*/  IMAD.SHL.U32 R6, R6, 0x80, RZ ;  /* 0x0000008006067824 */ /* 0x000fe200078e00ff */
[----:B------:R-:W-:Y:S02]  /*0170*/  LEA.HI R2, R0, R0, RZ, 0x2 ;  /* 0x0000000000027211 */ /* 0x000fe400078f10ff */
[----:B------:R-:W-:Y:S01]  /*0180*/  LOP3.LUT R12, R5, 0xfff800, RZ, 0xc0, !PT ;  /* 0x00fff800050c7812 */ /* 0x000fe200078ec0ff */
[C---:B------:R-:W-:Y:S01]  /*0190*/  IMAD.IADD R31, R3.reuse, 0x1, -R10 ;  /* 0x00000001031f7824 */ /* 0x040fe200078e0a0a */
[----:B------:R-:W-:Y:S01]  /*01a0*/  LOP3.LUT R9, R2, 0xfffffffc, RZ, 0xc0, !PT ;  /* 0xfffffffc02097812 */ /* 0x000fe200078ec0ff */
[----:B------:R-:W-:Y:S01]  /*01b0*/  IMAD.SHL.U32 R2, R26, 0x8, RZ ;  /* 0x000000081a027824 */ /* 0x000fe200078e00ff */
[----:B------:R-:W-:Y:S01]  /*01c0*/  LOP3.LUT R6, R6, 0xfff00000, RZ, 0xc0, !PT ;  /* 0xfff0000006067812 */ /* 0x000fe200078ec0ff */
[----:B------:R-:W-:Y:S01]  /*01d0*/  IMAD.IADD R5, R3, 0x1, -R12 ;  /* 0x0000000103057824 */ /* 0x000fe200078e0a0c */
[----:B------:R-:W-:Y:S01]  /*01e0*/  CS2R R10, SRZ ;  /* 0x00000000000a7805 */ /* 0x000fe2000001ff00 */
[----:B------:R-:W-:Y:S01]  /*01f0*/  IMAD.IADD R0, R0, 0x1, -R9 ;  /* 0x0000000100007824 */ /* 0x000fe200078e0a09 */
[----:B------:R-:W-:Y:S01]  /*0200*/  LOP3.LUT R2, R2, 0x18, RZ, 0xc0, !PT ;  /* 0x0000001802027812 */ /* 0x000fe200078ec0ff */
[----:B------:R-:W-:Y:S01]  /*0210*/  IMAD R31, R31, 0x100, R6 ;  /* 0x000001001f1f7824 */ /* 0x000fe200078e0206 */
[----:B------:R-:W-:Y:S01]  /*0220*/  CS2R R8, SRZ ;  /* 0x0000000000087805 */ /* 0x000fe2000001ff00 */
[----:B------:R-:W-:Y:S01]  /*0230*/  CS2R R12, SRZ ;  /* 0x00000000000c7805 */ /* 0x000fe2000001ff00 */
[----:B------:R-:W-:-:S02]  /*0240*/  LOP3.LUT R4, R27, R2, RZ, 0xfc, !PT ;  /* 0x000000021b047212 */ /* 0x000fc400078efcff */
[----:B------:R-:W-:Y:S02]  /*0250*/  ISETP.GE.AND P0, PT, R0, 0x2, PT ;  /* 0x000000020000780c */ /* 0x000fe40003f06270 */
[--C-:B------:R-:W-:Y:S01]  /*0260*/  IADD3 R33, R31, -0x80, R4.reuse ;  /* 0xffffff801f217810 */ /* 0x100fe20007ffe004 */
[----:B------:R-:W-:Y:S01]  /*0270*/  IMAD R5, R5, 0x100, R4 ;  /* 0x0000010005057824 */ /* 0x000fe200078e0204 */
[----:B------:R-:W-:-:S03]  /*0280*/  ISETP.GT.AND P2, PT, R4, 0x7f, !P0 ;  /* 0x0000007f0400780c */ /* 0x000fc60004744270 */
[----:B------:R-:W-:Y:S01]  /*0290*/  IMAD.WIDE R32, R33, R24, c[0x0][0x160] ;  /* 0x0000580021207625 */ /* 0x000fe200078e0218 */
[----:B------:R-:W-:Y:S02]  /*02a0*/  ISETP.LT.AND P3, PT, R4, 0x100, P2 ;  /* 0x000001000400780c */ /* 0x000fe40001761270 */
[----:B------:R-:W-:-:S05]  /*02b0*/  IADD3 R22, R5, -0x80, RZ ;  /* 0xffffff8005167810 */ /* 0x000fca0007ffe0ff */
[----:B------:R-:W-:-:S06]  /*02c0*/  IMAD.WIDE R22, R22, R23, c[0x0][0x170] ;  /* 0x00005c0016167625 */ /* 0x000fcc00078e0217 */
[----:B------:R0:W2:Y:S04]  /*02d0*/  @P3 LDG.E.EL.128 R8, [R32.64] ;  /* 0x0000000420083981 */ /* 0x0000a8000c2e1d00 */
[----:B------:R1:W3:Y:S01]  /*02e0*/  @P3 LDG.E.EL.128 R12, [R22.64] ;  /* 0x00000004160c3981 */ /* 0x0002e2000c2e1d00 */
[C---:B------:R-:W-:Y:S01]  /*02f0*/  ISETP.LT.AND P1, PT, R4.reuse, 0x100, !P0 ;  /* 0x000001000400780c */ /* 0x040fe20004721270 */
[----:B------:R-:W-:Y:S01]  /*0300*/  IMAD.IADD R35, R4, 0x1, R31 ;  /* 0x0000000104237824 */ /* 0x000fe200078e021f */
[----:B------:R-:W-:Y:S01]  /*0310*/  CS2R R16, SRZ ;  /* 0x0000000000107805 */ /* 0x000fe2000001ff00 */
[----:B------:R-:W-:Y:S01]  /*0320*/  CS2R R18, SRZ ;  /* 0x0000000000127805 */ /* 0x000fe2000001ff00 */
[----:B------:R-:W-:Y:S01]  /*0330*/  CS2R R20, SRZ ;  /* 0x0000000000147805 */ /* 0x000fe2000001ff00 */
[----:B------:R-:W-:Y:S01]  /*0340*/  IMAD.WIDE R34, R35, R24, c[0x0][0x160] ;  /* 0x0000580023227625 */ /* 0x000fe200078e0218 */
[----:B-1----:R-:W-:-:S03]  /*0350*/  CS2R R22, SRZ ;  /* 0x0000000000167805 */ /* 0x002fc6000001ff00 */
[----:B0-----:R-:W-:-:S04]  /*0360*/  IMAD.WIDE R32, R5, R24, c[0x0][0x168] ;  /* 0x00005a0005207625 */ /* 0x001fc800078e0218 */
[----:B------:R0:W4:Y:S04]  /*0370*/  @P1 LDG.E.EL.128 R16, [R34.64] ;  /* 0x0000000422101981 */ /* 0x000128000c2e1d00 */
[----:B------:R1:W5:Y:S01]  /*0380*/  @P1 LDG.E.EL.128 R20, [R32.64] ;  /* 0x0000000420141981 */ /* 0x000362000c2e1d00 */
[----:B--2---:R-:W-:Y:S02]  /*0390*/  SEL R8, R8, RZ, P3 ;  /* 0x000000ff08087207 */ /* 0x004fe40001800000 */
[----:B-1----:R-:W-:Y:S02]  /*03a0*/  SEL R32, R9, RZ, P3 ;  /* 0x000000ff09207207 */ /* 0x002fe40001800000 */
[----:B---3--:R-:W-:Y:S02]  /*03b0*/  SEL R24, R12, RZ, P3 ;  /* 0x000000ff0c187207 */ /* 0x008fe40001800000 */
[C---:B------:R-:W-:Y:S01]  /*03c0*/  PRMT R12, R8.reuse, 0x7632, R12 ;  /* 0x00007632080c7816 */ /* 0x040fe2000000000c */
[----:B------:R-:W-:Y:S01]  /*03d0*/  IMAD.U32 R8, R8, 0x10000, RZ ;  /* 0x0001000008087824 */ /* 0x000fe200078e00ff */
[----:B------:R-:W-:Y:S01]  /*03e0*/  SEL R10, R10, RZ, P3 ;  /* 0x000000ff0a0a7207 */ /* 0x000fe20001800000 */
[C---:B0-----:R-:W-:Y:S01]  /*03f0*/  IMAD.U32 R35, R24.reuse, 0x10000, RZ ;  /* 0x0001000018237824 */ /* 0x041fe200078e00ff */
[----:B------:R-:W-:Y:S01]  /*0400*/  PRMT R30, R24, 0x7632, R30 ;  /* 0x00007632181e7816 */ /* 0x000fe2000000001e */
[----:B------:R-:W-:Y:S01]  /*0410*/  IMAD.U32 R12, R12, 0x10000, RZ ;  /* 0x000100000c0c7824 */ /* 0x000fe200078e00ff */
[----:B------:R-:W-:Y:S01]  /*0420*/  LOP3.LUT R8, R8, 0x80000000, RZ, 0x3c, !PT ;  /* 0x8000000008087812 */ /* 0x000fe200078e3cff */
[----:B------:R-:W-:Y:S01]  /*0430*/  IMAD.U32 R9, R10, 0x10000, RZ ;  /* 0x000100000a097824 */ /* 0x000fe200078e00ff */
[----:B------:R-:W-:Y:S01]  /*0440*/  SEL R13, R13, RZ, P3 ;  /* 0x000000ff0d0d7207 */ /* 0x000fe20001800000 */
[----:B------:R-:W-:Y:S01]  /*0450*/  IMAD.U32 R37, R30, 0x10000, RZ ;  /* 0x000100001e257824 */ /* 0x000fe200078e00ff */
[----:B------:R-:W-:Y:S01]  /*0460*/  SEL R33, R14, RZ, P3 ;  /* 0x000000ff0e217207 */ /* 0x000fe20001800000 */
[----:B------:R-:W-:Y:S01]  /*0470*/  FFMA R24, R8, R35, RZ ;  /* 0x0000002308187223 */ /* 0x000fe200000000ff */
[C---:B------:R-:W-:Y:S01]  /*0480*/  IMAD.U32 R8, R32.reuse, 0x10000, RZ ;  /* 0x0001000020087824 */ /* 0x040fe200078e00ff */
[----:B------:R-:W-:Y:S01]  /*0490*/  LOP3.LUT R9, R9, 0x80000000, RZ, 0x3c, !PT ;  /* 0x8000000009097812 */ /* 0x000fe200078e3cff */
[----:B------:R-:W-:Y:S01]  /*04a0*/  IMAD.U32 R35, R13, 0x10000, RZ ;  /* 0x000100000d237824 */ /* 0x000fe200078e00ff */
[----:B------:R-:W-:Y:S01]  /*04b0*/  PRMT R32, R32, 0x7632, R32 ;  /* 0x0000763220207816 */ /* 0x000fe20000000020 */
[----:B------:R-:W-:Y:S01]  /*04c0*/  IMAD.U32 R30, R33, 0x10000, RZ ;  /* 0x00010000211e7824 */ /* 0x000fe200078e00ff */
[----:B------:R-:W-:-:S02]  /*04d0*/  LOP3.LUT R8, R8, 0x80000000, RZ, 0x3c, !PT ;  /* 0x8000000008087812 */ /* 0x000fc400078e3cff */
[----:B------:R-:W-:Y:S01]  /*04e0*/  PRMT R10, R10, 0x7632, R10 ;  /* 0x000076320a0a7816 */ /* 0x000fe2000000000a */
[----:B------:R-:W-:Y:S01]  /*04f0*/  FFMA R30, R9, R30, RZ ;  /* 0x0000001e091e7223 */ /* 0x000fe200000000ff */
[----:B------:R-:W-:Y:S01]  /*0500*/  PRMT R13, R13, 0x7632, R13 ;  /* 0x000076320d0d7816 */ /* 0x000fe2000000000d */
[----:B------:R-:W-:Y:S01]  /*0510*/  FFMA R14, R8, R35, RZ ;  /* 0x00000023080e7223 */ /* 0x000fe200000000ff */
[----:B------:R-:W-:Y:S01]  /*0520*/  IMAD.U32 R8, R32, 0x10000, RZ ;  /* 0x0001000020087824 */ /* 0x000fe200078e00ff */
[----:B------:R-:W-:Y:S01]  /*0530*/  PRMT R33, R33, 0x7632, R33 ;  /* 0x0000763221217816 */ /* 0x000fe20000000021 */
[----:B------:R-:W-:Y:S01]  /*0540*/  IMAD.U32 R9, R10, 0x10000, RZ ;  /* 0x000100000a097824 */ /* 0x000fe200078e00ff */
[----:B----4-:R-:W-:Y:S01]  /*0550*/  SEL R10, R16, RZ, P1 ;  /* 0x000000ff100a7207 */ /* 0x010fe20000800000 */
[----:B------:R-:W-:Y:S01]  /*0560*/  IMAD.U32 R13, R13, 0x10000, RZ ;  /* 0x000100000d0d7824 */ /* 0x000fe200078e00ff */
[----:B------:R-:W-:Y:S01]  /*0570*/  LOP3.LUT R8, R8, 0x80000000, RZ, 0x3c, !PT ;  /* 0x8000000008087812 */ /* 0x000fe200078e3cff */
[----:B------:R-:W-:Y:S01]  /*0580*/  IMAD.U32 R32, R33, 0x10000, RZ ;  /* 0x0001000021207824 */ /* 0x000fe200078e00ff */
[----:B------:R-:W-:Y:S01]  /*0590*/  LOP3.LUT R9, R9, 0x80000000, RZ, 0x3c, !PT ;  /* 0x8000000009097812 */ /* 0x000fe200078e3cff */
[----:B------:R-:W-:Y:S01]  /*05a0*/  IMAD.U32 R33, R10, 0x10000, RZ ;  /* 0x000100000a217824 */ /* 0x000fe200078e00ff */
[----:B-----5:R-:W-:Y:S01]  /*05b0*/  SEL R20, R20, RZ, P1 ;  /* 0x000000ff14147207 */ /* 0x020fe20000800000 */
[----:B------:R-:W-:Y:S01]  /*05c0*/  FFMA R13, R8, R13, RZ ;  /* 0x0000000d080d7223 */ /* 0x000fe200000000ff */
[----:B------:R-:W-:Y:S01]  /*05d0*/  FSEL R16, R24, RZ, P2 ;  /* 0x000000ff18107208 */ /* 0x000fe20001000000 */
[----:B------:R-:W-:Y:S01]  /*05e0*/  FFMA R9, R9, R32, RZ ;  /* 0x0000002009097223 */ /* 0x000fe200000000ff */
[----:B------:R-:W-:Y:S01]  /*05f0*/  SEL R8, R17, RZ, P1 ;  /* 0x000000ff11087207 */ /* 0x000fe20000800000 */
[----:B------:R-:W-:Y:S01]  /*0600*/  IMAD.U32 R32, R20, 0x10000, RZ ;  /* 0x0001000014207824 */ /* 0x000fe200078e00ff */
[----:B------:R-:W-:-:S02]  /*0610*/  SEL R24, R21, RZ, P1 ;  /* 0x000000ff15187207 */ /* 0x000fc40000800000 */
[----:B------:R-:W-:Y:S01]  /*0620*/  FSEL R17, R14, RZ, P2 ;  /* 0x000000ff0e117208 */ /* 0x000fe20001000000 */
[----:B------:R-:W-:Y:S01]  /*0630*/  FFMA R16, R33, R32, R16 ;  /* 0x0000002021107223 */ /* 0x000fe20000000010 */
[----:B------:R-:W-:Y:S01]  /*0640*/  SEL R34, R11, RZ, P3 ;  /* 0x000000ff0b227207 */ /* 0x000fe20001800000 */
[----:B------:R-:W-:Y:S01]  /*0650*/  IMAD.U32 R32, R8, 0x10000, RZ ;  /* 0x0001000008207824 */ /* 0x000fe200078e00ff */
[----:B------:R-:W-:Y:S01]  /*0660*/  SEL R14, R18, RZ, P1 ;  /* 0x000000ff120e7207 */ /* 0x000fe20000800000 */
[----:B------:R-:W-:Y:S01]  /*0670*/  IMAD.U32 R21, R24, 0x10000, RZ ;  /* 0x0001000018157824 */ /* 0x000fe200078e00ff */
[----:B------:R-:W-:Y:S02]  /*0680*/  SEL R22, R22, RZ, P1 ;  /* 0x000000ff16167207 */ /* 0x000fe40000800000 */
[----:B------:R-:W-:Y:S01]  /*0690*/  PRMT R24, R10, 0x7632, R24 ;  /* 0x000076320a187816 */ /* 0x000fe20000000018 */
[----:B------:R-:W-:Y:S01]  /*06a0*/  FFMA R17, R32, R21, R17 ;  /* 0x0000001520117223 */ /* 0x000fe20000000011 */
[----:B------:R-:W-:Y:S01]  /*06b0*/  LOP3.LUT R12, R12, 0x80000000, RZ, 0x3c, !PT ;  /* 0x800000000c0c7812 */ /* 0x000fe200078e3cff */
[----:B------:R-:W-:Y:S01]  /*06c0*/  IMAD.U32 R33, R14, 0x10000, RZ ;  /* 0x000100000e217824 */ /* 0x000fe200078e00ff */
[----:B------:R-:W-:Y:S01]  /*06d0*/  PRMT R10, R8, 0x7632, R10 ;  /* 0x00007632080a7816 */ /* 0x000fe2000000000a */
[----:B------:R-:W-:Y:S01]  /*06e0*/  IMAD.U32 R8, R34, 0x10000, RZ ;  /* 0x0001000022087824 */ /* 0x000fe200078e00ff */
[----:B------:R-:W-:Y:S01]  /*06f0*/  FSEL R18, R30, RZ, P2 ;  /* 0x000000ff1e127208 */ /* 0x000fe20001000000 */
[----:B------:R-:W-:Y:S01]  /*0700*/  IMAD.U32 R32, R22, 0x10000, RZ ;  /* 0x0001000016207824 */ /* 0x000fe200078e00ff */
[----:B------:R-:W-:Y:S01]  /*0710*/  SEL R35, R15, RZ, P3 ;  /* 0x000000ff0f237207 */ /* 0x000fe20001800000 */
[----:B------:R-:W-:Y:S01]  /*0720*/  FFMA R12, R12, R37, RZ ;  /* 0x000000250c0c7223 */ /* 0x000fe200000000ff */
[----:B------:R-:W-:Y:S01]  /*0730*/  LOP3.LUT R8, R8, 0x80000000, RZ, 0x3c, !PT ;  /* 0x8000000008087812 */ /* 0x000fe200078e3cff */
[----:B------:R-:W-:Y:S01]  /*0740*/  FFMA R18, R33, R32, R18 ;  /* 0x0000002021127223 */ /* 0x000fe20000000012 */
[----:B------:R-:W-:Y:S01]  /*0750*/  PRMT R15, R24, 0x7632, R15 ;  /* 0x00007632180f7816 */ /* 0x000fe2000000000f */
[----:B------:R-:W-:Y:S01]  /*0760*/  IMAD.U32 R33, R35, 0x10000, RZ ;  /* 0x0001000023217824 */ /* 0x000fe200078e00ff */
[----:B------:R-:W-:Y:S01]  /*0770*/  SEL R21, R19, RZ, P1 ;  /* 0x000000ff13157207 */ /* 0x000fe20000800000 */
[----:B------:R-:W-:Y:S01]  /*0780*/  IMAD.U32 R10, R10, 0x10000, RZ ;  /* 0x000100000a0a7824 */ /* 0x000fe200078e00ff */
[----:B------:R-:W-:Y:S01]  /*0790*/  PRMT R22, R14, 0x7632, R22 ;  /* 0x000076320e167816 */ /* 0x000fe20000000016 */
[----:B------:R-:W-:Y:S01]  /*07a0*/  IMAD.U32 R15, R15, 0x10000, RZ ;  /* 0x000100000f0f7824 */ /* 0x000fe200078e00ff */
[----:B------:R-:W-:Y:S01]  /*07b0*/  PRMT R19, R20, 0x7632, R19 ;  /* 0x0000763214137816 */ /* 0x000fe20000000013 */
[----:B------:R-:W-:Y:S01]  /*07c0*/  IMAD.U32 R24, R24, 0x10000, RZ ;  /* 0x0001000018187824 */ /* 0x000fe200078e00ff */
[----:B------:R-:W-:Y:S01]  /*07d0*/  FSEL R37, R12, RZ, P2 ;  /* 0x000000ff0c257208 */ /* 0x000fe20001000000 */
[----:B------:R-:W-:Y:S01]  /*07e0*/  FFMA R12, R8, R33, RZ ;  /* 0x00000021080c7223 */ /* 0x000fe200000000ff */
[----:B------:R-:W-:Y:S01]  /*07f0*/  FSEL R13, R13, RZ, P2 ;  /* 0x000000ff0d0d7208 */ /* 0x000fe20001000000 */
[----:B------:R-:W-:Y:S01]  /*0800*/  IMAD.U32 R19, R19, 0x10000, RZ ;  /* 0x0001000013137824 */ /* 0x000fe200078e00ff */
[C---:B------:R-:W-:Y:S01]  /*0810*/  PRMT R11, R22.reuse, 0x7632, R11 ;  /* 0x00007632160b7816 */ /* 0x040fe2000000000b */
[----:B------:R-:W-:Y:S01]  /*0820*/  IMAD.U32 R22, R22, 0x10000, RZ ;  /* 0x0001000016167824 */ /* 0x000fe200078e00ff */
[----:B------:R-:W-:Y:S01]  /*0830*/  SEL R36, R23, RZ, P1 ;  /* 0x000000ff17247207 */ /* 0x000fe20000800000 */
[----:B------:R-:W-:Y:S01]  /*0840*/  FFMA R23, R10, R15, R13 ;  /* 0x0000000f0a177223 */ /* 0x000fe2000000000d */
[----:B------:R-:W-:Y:S01]  /*0850*/  ISETP.LT.AND P1, PT, R4, 0x80, !P0 ;  /* 0x000000800400780c */ /* 0x000fe20004721270 */
[----:B------:R-:W-:Y:S01]  /*0860*/  IMAD.U32 R11, R11, 0x10000, RZ ;  /* 0x000100000b0b7824 */ /* 0x000fe200078e00ff */
[----:B------:R-:W-:Y:S01]  /*0870*/  FSEL R9, R9, RZ, P2 ;  /* 0x000000ff09097208 */ /* 0x000fe20001000000 */
[----:B------:R-:W-:Y:S01]  /*0880*/  IMAD.U32 R13, R21, 0x10000, RZ ;  /* 0x00010000150d7824 */ /* 0x000fe200078e00ff */
[----:B------:R-:W-:Y:S01]  /*0890*/  FSEL R12, R12, RZ, P2 ;  /* 0x000000ff0c0c7208 */ /* 0x000fe20001000000 */
[----:B------:R-:W-:Y:S01]  /*08a0*/  IMAD.U32 R20, R36, 0x10000, RZ ;  /* 0x0001000024147824 */ /* 0x000fe200078e00ff */
[----:B------:R-:W-:Y:S01]  /*08b0*/  FFMA R24, R24, R19, R37 ;  /* 0x0000001318187223 */ /* 0x000fe20000000025 */
[----:B------:R-:W-:Y:S01]  /*08c0*/  IADD3 R32, R31, 0x80, R4 ;  /* 0x000000801f207810 */ /* 0x000fe20007ffe004 */
[----:B------:R-:W-:Y:S01]  /*08d0*/  IMAD.MOV.U32 R19, RZ, RZ, 0x2 ;  /* 0x00000002ff137424 */ /* 0x000fe200078e00ff */
[----:B------:R-:W-:Y:S01]  /*08e0*/  IADD3 R30, R5, 0x80, RZ ;  /* 0x00000080051e7810 */ /* 0x000fe20007ffe0ff */
[----:B------:R-:W-:Y:S01]  /*08f0*/  FFMA R22, R22, R11, R9 ;  /* 0x0000000b16167223 */ /* 0x000fe20000000009 */
[----:B------:R-:W-:Y:S01]  /*0900*/  FFMA R20, R13, R20, R12 ;  /* 0x000000140d147223 */ /* 0x000fe2000000000c */
[----:B------:R-:W-:Y:S01]  /*0910*/  CS2R R8, SRZ ;  /* 0x0000000000087805 */ /* 0x000fe2000001ff00 */
[----:B------:R-:W-:Y:S01]  /*0920*/  CS2R R10, SRZ ;  /* 0x00000000000a7805 */ /* 0x000fe2000001ff00 */
[----:B------:R-:W-:Y:S01]  /*0930*/  CS2R R12, SRZ ;  /* 0x00000000000c7805 */ /* 0x000fe2000001ff00 */
[----:B------:R-:W-:Y:S01]  /*0940*/  CS2R R14, SRZ ;  /* 0x00000000000e7805 */ /* 0x000fe2000001ff00 */
[----:B------:R-:W-:-:S04]  /*0950*/  IMAD.WIDE R32, R32, R19, c[0x0][0x160] ;  /* 0x0000580020207625 */ /* 0x000fc800078e0213 */
[----:B------:R-:W-:Y:S01]  /*0960*/  IMAD.WIDE R30, R30, R19, c[0x0][0x170] ;  /* 0x00005c001e1e7625 */ /* 0x000fe200078e0213 */
[----:B------:R0:W2:Y:S04]  /*0970*/  @P1 LDG.E.EL.128 R8, [R32.64] ;  /* 0x0000000420081981 */ /* 0x0000a8000c2e1d00 */
[----:B------:R-:W3:Y:S01]  /*0980*/  @P1 LDG.E.EL.128 R12, [R30.64] ;  /* 0x000000041e0c1981 */ /* 0x000ee2000c2e1d00 */
[----:B------:R-:W-:Y:S01]  /*0990*/  PRMT R34, R34, 0x7632, R34 ;  /* 0x0000763222227816 */ /* 0x000fe20000000022 */
[----:B------:R-:W-:Y:S01]  /*09a0*/  IMAD.SHL.U32 R29, R29, 0x4, RZ ;  /* 0x000000041d1d7824 */ /* 0x000fe200078e00ff */
[----:B------:R-:W-:Y:S02]  /*09b0*/  PRMT R35, R35, 0x7632, R35 ;  /* 0x0000763223237816 */ /* 0x000fe40000000023 */
[----:B------:R-:W-:Y:S01]  /*09c0*/  PRMT R21, R21, 0x7632, R21 ;  /* 0x0000763215157816 */ /* 0x000fe20000000015 */
[----:B------:R-:W-:Y:S01]  /*09d0*/  IMAD.U32 R34, R34, 0x10000, RZ ;  /* 0x0001000022227824 */ /* 0x000fe200078e00ff */
[----:B------:R-:W-:Y:S01]  /*09e0*/  PRMT R36, R36, 0x7632, R36 ;  /* 0x0000763224247816 */ /* 0x000fe20000000024 */
[----:B------:R-:W-:-:S03]  /*09f0*/  IMAD.U32 R35, R35, 0x10000, RZ ;  /* 0x0001000023237824 */ /* 0x000fc600078e00ff */
[----:B0-----:R-:W-:Y:S01]  /*0a00*/  LOP3.LUT R32, R34, 0x80000000, RZ, 0x3c, !PT ;  /* 0x8000000022207812 */ /* 0x001fe200078e3cff */
[----:B------:R-:W-:Y:S02]  /*0a10*/  IMAD.U32 R34, R21, 0x10000, RZ ;  /* 0x0001000015227824 */ /* 0x000fe400078e00ff */
[----:B------:R-:W-:Y:S02]  /*0a20*/  IMAD.U32 R36, R36, 0x10000, RZ ;  /* 0x0001000024247824 */ /* 0x000fe400078e00ff */
[----:B------:R-:W-:-:S05]  /*0a30*/  FFMA R32, R32, R35, RZ ;  /* 0x0000002320207223 */ /* 0x000fca00000000ff */
[----:B------:R-:W-:-:S05]  /*0a40*/  FSEL R21, R32, RZ, P2 ;  /* 0x000000ff20157208 */ /* 0x000fca0001000000 */
[----:B------:R-:W-:Y:S01]  /*0a50*/  FFMA R21, R34, R36, R21 ;  /* 0x0000002422157223 */ /* 0x000fe20000000015 */
[----:B------:R-:W-:-:S04]  /*0a60*/  SHF.R.U32.HI R34, RZ, 0x3, R26 ;  /* 0x00000003ff227819 */ /* 0x000fc8000001161a */
[----:B------:R-:W-:-:S04]  /*0a70*/  SGXT.U32 R34, R34, 0x2 ;  /* 0x000000022222781a */ /* 0x000fc80000000000 */
[----:B------:R-:W-:Y:S02]  /*0a80*/  LOP3.LUT R34, R29, R34, RZ, 0xfc, !PT ;  /* 0x000000221d227212 */ /* 0x000fe400078efcff */
[----:B--2---:R-:W-:Y:S02]  /*0a90*/  SEL R8, R8, RZ, P1 ;  /* 0x000000ff08087207 */ /* 0x004fe40000800000 */
[----:B------:R-:W-:Y:S02]  /*0aa0*/  SEL R10, R10, RZ, P1 ;  /* 0x000000ff0a0a7207 */ /* 0x000fe40000800000 */
[----:B---3--:R-:W-:Y:S01]  /*0ab0*/  SEL R30, R12, RZ, P1 ;  /* 0x000000ff0c1e7207 */ /* 0x008fe20000800000 */
[C---:B------:R-:W-:Y:S01]  /*0ac0*/  IMAD.U32 R33, R8.reuse, 0x10000, RZ ;  /* 0x0001000008217824 */ /* 0x040fe200078e00ff */
[----:B------:R-:W-:Y:S01]  /*0ad0*/  PRMT R12, R8, 0x7632, R12 ;  /* 0x00007632080c7816 */ /* 0x000fe2000000000c */
[----:B------:R-:W-:Y:S01]  /*0ae0*/  IMAD.U32 R8, R10, 0x10000, RZ ;  /* 0x000100000a087824 */ /* 0x000fe200078e00ff */
[C---:B------:R-:W-:Y:S01]  /*0af0*/  PRMT R31, R30.reuse, 0x7632, R31 ;  /* 0x000076321e1f7816 */ /* 0x040fe2000000001f */
[----:B------:R-:W-:Y:S01]  /*0b00*/  IMAD.U32 R30, R30, 0x10000, RZ ;  /* 0x000100001e1e7824 */ /* 0x000fe200078e00ff */
[----:B------:R-:W-:Y:S01]  /*0b10*/  SEL R14, R14, RZ, P1 ;  /* 0x000000ff0e0e7207 */ /* 0x000fe20000800000 */
[----:B------:R-:W-:Y:S01]  /*0b20*/  IMAD.U32 R12, R12, 0x10000, RZ ;  /* 0x000100000c0c7824 */ /* 0x000fe200078e00ff */
[----:B------:R-:W-:Y:S01]  /*0b30*/  SEL R9, R9, RZ, P1 ;  /* 0x000000ff09097207 */ /* 0x000fe20000800000 */
[----:B------:R-:W-:Y:S01]  /*0b40*/  IMAD.U32 R31, R31, 0x10000, RZ ;  /* 0x000100001f1f7824 */ /* 0x000fe200078e00ff */
[----:B------:R-:W-:Y:S01]  /*0b50*/  SEL R13, R13, RZ, P1 ;  /* 0x000000ff0d0d7207 */ /* 0x000fe20000800000 */
[----:B------:R-:W-:Y:S01]  /*0b60*/  FMUL R30, R33, R30 ;  /* 0x0000001e211e7220 */ /* 0x000fe20000400000 */
[----:B------:R-:W-:Y:S01]  /*0b70*/  PRMT R10, R10, 0x7632, R10 ;  /* 0x000076320a0a7816 */ /* 0x000fe2000000000a */
[----:B------:R-:W-:Y:S01]  /*0b80*/  FMUL R29, R12, R31 ;  /* 0x0000001f0c1d7220 */ /* 0x000fe20000400000 */
[----:B------:R-:W-:Y:S01]  /*0b90*/  IMAD.U32 R31, R14, 0x10000, RZ ;  /* 0x000100000e1f7824 */ /* 0x000fe200078e00ff */
[----:B------:R-:W-:Y:S01]  /*0ba0*/  SHF.R.S32.HI R12, RZ, 0x1a, R25 ;  /* 0x0000001aff0c7819 */ /* 0x000fe20000011419 */
[----:B------:R-:W-:Y:S01]  /*0bb0*/  IMAD.U32 R33, R9, 0x10000, RZ ;  /* 0x0001000009217824 */ /* 0x000fe200078e00ff */
[----:B------:R-:W-:Y:S01]  /*0bc0*/  SEL R25, R11, RZ, P1 ;  /* 0x000000ff0b197207 */ /* 0x000fe20000800000 */
[----:B------:R-:W-:Y:S01]  /*0bd0*/  FMUL R31, R8, R31 ;  /* 0x0000001f081f7220 */ /* 0x000fe20000400000 */
[----:B------:R-:W-:Y:S01]  /*0be0*/  IMAD.SHL.U32 R8, R26, 0x4, RZ ;  /* 0x000000041a087824 */ /* 0x000fe200078e00ff */
[----:B------:R-:W-:Y:S01]  /*0bf0*/  SEL R26, R15, RZ, P1 ;  /* 0x000000ff0f1a7207 */ /* 0x000fe20000800000 */
[----:B------:R-:W-:Y:S01]  /*0c00*/  IMAD.U32 R32, R13, 0x10000, RZ ;  /* 0x000100000d207824 */ /* 0x000fe200078e00ff */
[----:B------:R-:W-:-:S02]  /*0c10*/  SGXT R15, R12, 0x1 ;  /* 0x000000010c0f781a */ /* 0x000fc40000000200 */
[----:B------:R-:W-:Y:S01]  /*0c20*/  LOP3.LUT R11, R8, 0x1c, RZ, 0xc0, !PT ;  /* 0x0000001c080b7812 */ /* 0x000fe200078ec0ff */
[----:B------:R-:W-:Y:S01]  /*0c30*/  FMUL R32, R33, R32 ;  /* 0x0000002021207220 */ /* 0x000fe20000400000 */
[----:B------:R-:W-:Y:S01]  /*0c40*/  IMAD.U32 R33, R25, 0x10000, RZ ;  /* 0x0001000019217824 */ /* 0x000fe200078e00ff */
[----:B------:R-:W-:Y:S01]  /*0c50*/  PRMT R9, R9, 0x7632, R9 ;  /* 0x0000763209097816 */ /* 0x000fe20000000009 */
[----:B------:R-:W-:Y:S01]  /*0c60*/  IMAD.U32 R12, R26, 0x10000, RZ ;  /* 0x000100001a0c7824 */ /* 0x000fe200078e00ff */
[----:B------:R-:W-:Y:S02]  /*0c70*/  LOP3.LUT R8, R28, R11, RZ, 0xfc, !PT ;  /* 0x0000000b1c087212 */ /* 0x000fe400078efcff */
[----:B------:R-:W-:Y:S01]  /*0c80*/  PRMT R14, R14, 0x7632, R14 ;  /* 0x000076320e0e7816 */ /* 0x000fe2000000000e */
[----:B------:R-:W-:Y:S01]  /*0c90*/  FMUL R28, R33, R12 ;  /* 0x0000000c211c7220 */ /* 0x000fe20000400000 */
[-C--:B------:R-:W-:Y:S02]  /*0ca0*/  LEA.HI R12, R15, R8.reuse, RZ, 0xd ;  /* 0x000000080f0c7211 */ /* 0x080fe400078f68ff */
[--C-:B------:R-:W-:Y:S01]  /*0cb0*/  SHF.R.S32.HI R15, RZ, 0x1f, R8.reuse ;  /* 0x0000001fff0f7819 */ /* 0x100fe20000011408 */
[----:B------:R-:W-:Y:S01]  /*0cc0*/  IMAD.U32 R14, R14, 0x10000, RZ ;  /* 0x000100000e0e7824 */ /* 0x000fe200078e00ff */
[----:B------:R-:W-:Y:S01]  /*0cd0*/  SHF.R.S32.HI R33, RZ, 0x1f, R8 ;  /* 0x0000001fff217819 */ /* 0x000fe20000011408 */
[----:B------:R-:W-:Y:S01]  /*0ce0*/  IMAD.SHL.U32 R12, R12, 0x40, RZ ;  /* 0x000000400c0c7824 */ /* 0x000fe200078e00ff */
[----:B------:R-:W-:-:S02]  /*0cf0*/  LEA.HI R15, R15, R8, RZ, 0xb ;  /* 0x000000080f0f7211 */ /* 0x000fc400078f58ff */
[-C--:B------:R-:W-:Y:S02]  /*0d00*/  LEA.HI R33, R33, R8.reuse, RZ, 0xb ;  /* 0x0000000821217211 */ /* 0x080fe400078f58ff */
[----:B------:R-:W-:Y:S02]  /*0d10*/  LOP3.LUT R12, R12, 0xfff80000, RZ, 0xc0, !PT ;  /* 0xfff800000c0c7812 */ /* 0x000fe400078ec0ff */
[----:B------:R-:W-:Y:S02]  /*0d20*/  LOP3.LUT R15, R15, 0xfffff800, RZ, 0xc0, !PT ;  /* 0xfffff8000f0f7812 */ /* 0x000fe400078ec0ff */
[----:B------:R-:W-:Y:S02]  /*0d30*/  PRMT R13, R13, 0x7632, R13 ;  /* 0x000076320d0d7816 */ /* 0x000fe4000000000d */
[----:B------:R-:W-:Y:S02]  /*0d40*/  IADD3 R8, R12, R8, -R15 ;  /* 0x000000080c087210 */ /* 0x000fe40007ffe80f */
[----:B------:R-:W-:Y:S01]  /*0d50*/  SHF.R.S32.HI R12, RZ, 0xb, R33 ;  /* 0x0000000bff0c7819 */ /* 0x000fe20000011421 */
[----:B------:R-:W-:Y:S01]  /*0d60*/  IMAD.U32 R33, R13, 0x10000, RZ ;  /* 0x000100000d217824 */ /* 0x000fe200078e00ff */
[----:B------:R-:W-:-:S02]  /*0d70*/  LOP3.LUT R15, R27, R34, RZ, 0xfc, !PT ;  /* 0x000000221b0f7212 */ /* 0x000fc400078efcff */
[----:B------:R-:W-:Y:S02]  /*0d80*/  LOP3.LUT R12, R12, 0x80000003, RZ, 0xc0, !PT ;  /* 0x800000030c0c7812 */ /* 0x000fe400078ec0ff */
[----:B------:R-:W-:Y:S01]  /*0d90*/  LOP3.LUT R27, R27, 0x10, R34, 0xfe, !PT ;  /* 0x000000101b1b7812 */ /* 0x000fe200078efe22 */
[--C-:B------:R-:W-:Y:S01]  /*0da0*/  IMAD R37, R15, 0x800, R8.reuse ;  /* 0x000008000f257824 */ /* 0x100fe200078e0208 */
[----:B------:R-:W-:Y:S01]  /*0db0*/  ISETP.NE.AND P4, PT, R12, 0x2, PT ;  /* 0x000000020c00780c */ /* 0x000fe20003f85270 */
[----:B------:R-:W-:Y:S02]  /*0dc0*/  IMAD.U32 R12, R9, 0x10000, RZ ;  /* 0x00010000090c7824 */ /* 0x000fe400078e00ff */
[----:B------:R-:W-:Y:S01]  /*0dd0*/  IMAD.U32 R9, R10, 0x10000, RZ ;  /* 0x000100000a097824 */ /* 0x000fe200078e00ff */
[----:B------:R-:W-:Y:S01]  /*0de0*/  ISETP.LT.AND P2, PT, R15, 0x100, !P4 ;  /* 0x000001000f00780c */ /* 0x000fe20006741270 */
[C---:B------:R-:W-:Y:S01]  /*0df0*/  IMAD R13, R27.reuse, 0x800, R8 ;  /* 0x000008001b0d7824 */ /* 0x040fe200078e0208 */
[----:B------:R-:W-:Y:S01]  /*0e00*/  ISETP.LT.AND P3, PT, R27, 0x100, !P4 ;  /* 0x000001001b00780c */ /* 0x000fe20006761270 */
[----:B------:R-:W-:Y:S01]  /*0e10*/  FMUL R27, R9, R14 ;  /* 0x0000000e091b7220 */ /* 0x000fe20000400000 */
[----:B------:R-:W-:Y:S01]  /*0e20*/  IMAD.MOV.U32 R14, RZ, RZ, 0x4 ;  /* 0x00000004ff0e7424 */ /* 0x000fe200078e00ff */
[----:B------:R-:W-:Y:S01]  /*0e30*/  CS2R R8, SRZ ;  /* 0x0000000000087805 */ /* 0x000fe2000001ff00 */
[----:B------:R-:W-:Y:S01]  /*0e40*/  IMAD R34, R11, 0x21, R34 ;  /* 0x000000210b227824 */ /* 0x000fe200078e0222 */
[----:B------:R-:W-:Y:S01]  /*0e50*/  FMUL R33, R12, R33 ;  /* 0x000000210c217220 */ /* 0x000fe20000400000 */
[----:B------:R-:W-:Y:S01]  /*0e60*/  CS2R R10, SRZ ;  /* 0x00000000000a7805 */ /* 0x000fe2000001ff00 */
[----:B------:R-:W-:-:S05]  /*0e70*/  IMAD.WIDE R36, R37, R14, c[0x0][0x178] ;  /* 0x00005e0025247625 */ /* 0x000fca00078e020e */
[----:B------:R-:W2:Y:S02]  /*0e80*/  @P2 LDG.E.EL.128 R8, [R36.64] ;  /* 0x0000000424082981 */ /* 0x000ea4000c2e1d00 */
[----:B--2---:R-:W-:Y:S02]  /*0e90*/  SEL R8, R8, RZ, P2 ;  /* 0x000000ff08087207 */ /* 0x004fe40001000000 */
[----:B------:R-:W-:Y:S02]  /*0ea0*/  SEL R9, R9, RZ, P2 ;  /* 0x000000ff09097207 */ /* 0x000fe40001000000 */
[----:B------:R-:W-:Y:S02]  /*0eb0*/  FSEL R35, R8, RZ, !P4 ;  /* 0x000000ff08237208 */ /* 0x000fe40006000000 */
[----:B------:R-:W-:Y:S01]  /*0ec0*/  FSEL R37, R9, RZ, !P4 ;  /* 0x000000ff09257208 */ /* 0x000fe20006000000 */
[----:B------:R-:W-:Y:S02]  /*0ed0*/  IMAD.WIDE R8, R13, R14, c[0x0][0x178] ;  /* 0x00005e000d087625 */ /* 0x000fe400078e020e */
[----:B------:R-:W-:Y:S01]  /*0ee0*/  CS2R R12, SRZ ;  /* 0x00000000000c7805 */ /* 0x000fe2000001ff00 */
[----:B------:R-:W-:Y:S01]  /*0ef0*/  CS2R R14, SRZ ;  /* 0x00000000000e7805 */ /* 0x000fe2000001ff00 */
[----:B------:R-:W-:Y:S01]  /*0f00*/  SEL R10, R10, RZ, P2 ;  /* 0x000000ff0a0a7207 */ /* 0x000fe20001000000 */
[----:B------:R-:W-:Y:S01]  /*0f10*/  IMAD.IADD R6, R6, 0x1, R5 ;  /* 0x0000000106067824 */ /* 0x000fe200078e0205 */
[----:B------:R-:W-:Y:S01]  /*0f20*/  SEL R36, R11, RZ, P2 ;  /* 0x000000ff0b247207 */ /* 0x000fe20001000000 */
[----:B------:R0:W-:Y:S04]  /*0f30*/  STS [R34.X4], R35 ;  /* 0x0000002322007388 */ /* 0x0001e80000004800 */
[----:B------:R1:W2:Y:S01]  /*0f40*/  @P3 LDG.E.EL.128 R12, [R8.64] ;  /* 0x00000004080c3981 */ /* 0x0002a2000c2e1d00 */
[----:B------:R-:W-:-:S02]  /*0f50*/  ISETP.GT.AND P2, PT, R0, 0x2, PT ;  /* 0x000000020000780c */ /* 0x000fc40003f44270 */
[----:B------:R-:W-:Y:S01]  /*0f60*/  FSEL R11, R10, RZ, !P4 ;  /* 0x000000ff0a0b7208 */ /* 0x000fe20006000000 */
[----:B------:R3:W-:Y:S01]  /*0f70*/  STS [R34.X4+0x84], R37 ;  /* 0x0000842522007388 */ /* 0x0007e20000004800 */
[----:B0-----:R-:W-:-:S03]  /*0f80*/  FSEL R35, R36, RZ, !P4 ;  /* 0x000000ff24237208 */ /* 0x001fc60006000000 */
[----:B------:R0:W-:Y:S01]  /*0f90*/  STS [R34.X4+0x108], R11 ;  /* 0x0001080b22007388 */ /* 0x0001e20000004800 */
[----:B-1----:R-:W-:Y:S01]  /*0fa0*/  CS2R R8, SRZ ;  /* 0x0000000000087805 */ /* 0x002fe2000001ff00 */
[C---:B---3--:R-:W-:Y:S01]  /*0fb0*/  IMAD.WIDE R36, R6.reuse, R19, c[0x0][0x180] ;  /* 0x0000600006247625 */ /* 0x048fe200078e0213 */
[----:B------:R-:W-:Y:S01]  /*0fc0*/  IADD3 R6, R6, 0x80000, RZ ;  /* 0x0008000006067810 */ /* 0x000fe20007ffe0ff */
[----:B------:R-:W-:Y:S01]  /*0fd0*/  STS [R34.X4+0x18c], R35 ;  /* 0x00018c2322007388 */ /* 0x000fe20000004800 */
[----:B0-----:R-:W-:Y:S01]  /*0fe0*/  CS2R R10, SRZ ;  /* 0x00000000000a7805 */ /* 0x001fe2000001ff00 */
[----:B--2---:R-:W-:Y:S02]  /*0ff0*/  SEL R13, R13, RZ, P3 ;  /* 0x000000ff0d0d7207 */ /* 0x004fe40001800000 */
[----:B------:R-:W-:Y:S02]  /*1000*/  SEL R14, R14, RZ, P3 ;  /* 0x000000ff0e0e7207 */ /* 0x000fe40001800000 */
[----:B------:R-:W-:-:S02]  /*1010*/  SEL R15, R15, RZ, P3 ;  /* 0x000000ff0f0f7207 */ /* 0x000fc40001800000 */
[----:B------:R-:W-:Y:S02]  /*1020*/  SEL R12, R12, RZ, P3 ;  /* 0x000000ff0c0c7207 */ /* 0x000fe40001800000 */
[----:B------:R-:W-:Y:S02]  /*1030*/  ISETP.LT.AND P3, PT, R4, 0x100, P2 ;  /* 0x000001000400780c */ /* 0x000fe40001761270 */
[----:B------:R-:W-:Y:S02]  /*1040*/  FSEL R13, R13, RZ, !P4 ;  /* 0x000000ff0d0d7208 */ /* 0x000fe40006000000 */
[----:B------:R-:W-:Y:S02]  /*1050*/  FSEL R14, R14, RZ, !P4 ;  /* 0x000000ff0e0e7208 */ /* 0x000fe40006000000 */
[----:B------:R-:W-:Y:S02]  /*1060*/  FSEL R15, R15, RZ, !P4 ;  /* 0x000000ff0f0f7208 */ /* 0x000fe40006000000 */
[----:B------:R-:W-:Y:S01]  /*1070*/  FSEL R5, R12, RZ, !P4 ;  /* 0x000000ff0c057208 */ /* 0x000fe20006000000 */
[----:B------:R0:W-:Y:S04]  /*1080*/  STS [R34.X4+0xc4], R13 ;  /* 0x0000c40d22007388 */ /* 0x0001e80000004800 */
[----:B------:R-:W-:Y:S04]  /*1090*/  STS [R34.X4+0x148], R14 ;  /* 0x0001480e22007388 */ /* 0x000fe80000004800 */
[----:B------:R-:W-:Y:S01]  /*10a0*/  STS [R34.X4+0x1cc], R15 ;  /* 0x0001cc0f22007388 */ /* 0x000fe20000004800 */
[----:B0-----:R-:W-:-:S03]  /*10b0*/  CS2R R12, SRZ ;  /* 0x00000000000c7805 */ /* 0x001fc6000001ff00 */
[----:B------:R-:W-:Y:S04]  /*10c0*/  STS [R34.X4+0x40], R5 ;  /* 0x0000400522007388 */ /* 0x000fe80000004800 */
[----:B------:R-:W-:Y:S06]  /*10d0*/  BAR.SYNC 0x0 ;  /* 0x0000000000007b1d */ /* 0x000fec0000000000 */
[----:B------:R-:W-:Y:S01]  /*10e0*/  CS2R R14, SRZ ;  /* 0x00000000000e7805 */ /* 0x000fe2000001ff00 */
[----:B------:R-:W-:Y:S01]  /*10f0*/  IMAD.WIDE R34, R6, R19, c[0x0][0x180] ;  /* 0x0000600006227625 */ /* 0x000fe200078e0213 */
[----:B------:R-:W2:Y:S04]  /*1100*/  @P3 LDG.E.EL.128 R8, [R36.64] ;  /* 0x0000000424083981 */ /* 0x000ea8000c2e1d00 */
[----:B------:R-:W3:Y:S01]  /*1110*/  @P3 LDG.E.EL.128 R12, [R34.64] ;  /* 0x00000004220c3981 */ /* 0x000ee2000c2e1d00 */
[----:B------:R-:W-:-:S02]  /*1120*/  PRMT R25, R25, 0x7632, R25 ;  /* 0x0000763219197816 */ /* 0x000fc40000000019 */
[----:B------:R-:W-:-:S03]  /*1130*/  PRMT R26, R26, 0x7632, R26 ;  /* 0x000076321a1a7816 */ /* 0x000fc6000000001a */
[----:B------:R-:W-:Y:S02]  /*1140*/  IMAD.U32 R25, R25, 0x10000, RZ ;  /* 0x0001000019197824 */ /* 0x000fe400078e00ff */
[----:B------:R-:W-:Y:S01]  /*1150*/  IMAD.U32 R26, R26, 0x10000, RZ ;  /* 0x000100001a1a7824 */ /* 0x000fe200078e00ff */
[----:B------:R-:W-:-:S03]  /*1160*/  ISETP.GE.AND P5, PT, R4, 0x100, PT ;  /* 0x000001000400780c */ /* 0x000fc60003fa6270 */
[----:B------:R-:W-:Y:S01]  /*1170*/  FMUL R26, R25, R26 ;  /* 0x0000001a191a7220 */ /* 0x000fe20000400000 */
[----:B------:R-:W-:Y:S01]  /*1180*/  IMAD R4, R3, 0x100, R4 ;  /* 0x0000010003047824 */ /* 0x000fe200078e0204 */
[----:B------:R-:W-:Y:S02]  /*1190*/  FSEL R3, R30, RZ, P1 ;  /* 0x000000ff1e037208 */ /* 0x000fe40000800000 */
[----:B------:R-:W-:Y:S02]  /*11a0*/  FSEL R29, R29, RZ, P1 ;  /* 0x000000ff1d1d7208 */ /* 0x000fe40000800000 */
[----:B------:R-:W-:Y:S02]  /*11b0*/  FSEL R26, R26, RZ, P1 ;  /* 0x000000ff1a1a7208 */ /* 0x000fe40000800000 */
[----:B------:R-:W-:Y:S01]  /*11c0*/  FSEL R27, R27, RZ, P1 ;  /* 0x000000ff1b1b7208 */ /* 0x000fe20000800000 */
[----:B------:R-:W-:Y:S01]  /*11d0*/  IMAD R2, R7, 0x21, R2 ;  /* 0x0000002107027824 */ /* 0x000fe200078e0202 */
[----:B------:R-:W-:Y:S01]  /*11e0*/  ISETP.NE.AND P4, PT, R0, 0x2, PT ;  /* 0x000000020000780c */ /* 0x000fe20003f85270 */
[----:B------:R-:W-:Y:S01]  /*11f0*/  FADD R16, R16, R3 ;  /* 0x0000000310107221 */ /* 0x000fe20000000000 */
[----:B------:R-:W-:Y:S01]  /*1200*/  FSEL R3, R28, RZ, P1 ;  /* 0x000000ff1c037208 */ /* 0x000fe20000800000 */
[----:B------:R-:W-:Y:S01]  /*1210*/  FADD R21, R21, R26 ;  /* 0x0000001a15157221 */ /* 0x000fe20000000000 */
[----:B------:R-:W-:Y:S01]  /*1220*/  FSEL R0, R33, RZ, P1 ;  /* 0x000000ff21007208 */ /* 0x000fe20000800000 */
[----:B------:R-:W-:Y:S01]  /*1230*/  FADD R24, R24, R29 ;  /* 0x0000001d18187221 */ /* 0x000fe20000000000 */
[----:B------:R-:W-:Y:S01]  /*1240*/  FADD R22, R22, R27 ;  /* 0x0000001b16167221 */ /* 0x000fe20000000000 */
[----:B------:R-:W0:Y:S02]  /*1250*/  LDS R5, [R2.X4+0x18] ;  /* 0x0000180002057984 */ /* 0x000e240000004800 */
[----:B------:R-:W-:-:S02]  /*1260*/  FADD R23, R23, R0 ;  /* 0x0000000017177221 */ /* 0x000fc40000000000 */
[----:B------:R-:W1:Y:S01]  /*1270*/  LDS R0, [R2.X4] ;  /* 0x0000000002007984 */ /* 0x000e620000004800 */
[----:B------:R-:W-:-:S03]  /*1280*/  FADD R20, R20, R3 ;  /* 0x0000000314147221 */ /* 0x000fc60000000000 */
[----:B------:R-:W4:Y:S04]  /*1290*/  LDS R3, [R2.X4+0x4] ;  /* 0x0000040002037984 */ /* 0x000f280000004800 */
[----:B------:R-:W-:Y:S01]  /*12a0*/  LDS R6, [R2.X4+0x8] ;  /* 0x0000080002067984 */ /* 0x000fe20000004800 */
[----:B------:R-:W-:Y:S02]  /*12b0*/  FSEL R31, R31, RZ, P1 ;  /* 0x000000ff1f1f7208 */ /* 0x000fe40000800000 */
[----:B------:R-:W-:-:S03]  /*12c0*/  FSEL R32, R32, RZ, P1 ;  /* 0x000000ff20207208 */ /* 0x000fc60000800000 */
[----:B------:R-:W-:Y:S02]  /*12d0*/  FADD R18, R18, R31 ;  /* 0x0000001f12127221 */ /* 0x000fe40000000000 */
[----:B------:R-:W-:Y:S01]  /*12e0*/  FADD R17, R17, R32 ;  /* 0x0000002011117221 */ /* 0x000fe20000000000 */
[----:B------:R-:W-:Y:S01]  /*12f0*/  FADD R22, RZ, R22 ;  /* 0x00000016ff167221 */ /* 0x000fe20000000000 */
[----:B------:R-:W-:Y:S01]  /*1300*/  FADD R20, RZ, R20 ;  /* 0x00000014ff147221 */ /* 0x000fe20000000000 */
[----:B------:R-:W-:Y:S01]  /*1310*/  FADD R24, RZ, R24 ;  /* 0x00000018ff187221 */ /* 0x000fe20000000000 */
[----:B------:R-:W-:Y:S01]  /*1320*/  FADD R17, RZ, R17 ;  /* 0x00000011ff117221 */ /* 0x000fe20000000000 */
[----:B--2---:R-:W-:Y:S02]  /*1330*/  SEL R26, R8, RZ, P3 ;  /* 0x000000ff081a7207 */ /* 0x004fe40001800000 */
[----:B------:R-:W-:Y:S02]  /*1340*/  SEL R28, R11, RZ, P3 ;  /* 0x000000ff0b1c7207 */ /* 0x000fe40001800000 */
[----:B------:R-:W-:-:S02]  /*1350*/  SEL R27, R9, RZ, P3 ;  /* 0x000000ff091b7207 */ /* 0x000fc40001800000 */
[----:B---3--:R-:W-:Y:S02]  /*1360*/  SEL R15, R15, RZ, P3 ;  /* 0x000000ff0f0f7207 */ /* 0x008fe40001800000 */
[----:B------:R-:W-:Y:S02]  /*1370*/  SEL R29, R12, RZ, P3 ;  /* 0x000000ff0c1d7207 */ /* 0x000fe40001800000 */
[----:B------:R-:W-:Y:S01]  /*1380*/  SEL R30, R13, RZ, P3 ;  /* 0x000000ff0d1e7207 */ /* 0x000fe20001800000 */
[----:B------:R-:W-:Y:S01]  /*1390*/  IMAD.U32 R9, R26, 0x10000, RZ ;  /* 0x000100001a097824 */ /* 0x000fe200078e00ff */
[----:B------:R-:W-:Y:S01]  /*13a0*/  SEL R25, R10, RZ, P3 ;  /* 0x000000ff0a197207 */ /* 0x000fe20001800000 */
[----:B------:R-:W-:Y:S01]  /*13b0*/  IMAD.U32 R10, R28, 0x10000, RZ ;  /* 0x000100001c0a7824 */ /* 0x000fe200078e00ff */
[----:B------:R-:W-:Y:S01]  /*13c0*/  LDS R11, [R2.X4+0x14] ;  /* 0x00001400020b7984 */ /* 0x000fe20000004800 */
[----:B------:R-:W-:Y:S02]  /*13d0*/  IMAD.U32 R7, R15, 0x10000, RZ ;  /* 0x000100000f077824 */ /* 0x000fe400078e00ff */
[----:B------:R-:W-:-:S02]  /*13e0*/  IMAD.U32 R8, R29, 0x10000, RZ ;  /* 0x000100001d087824 */ /* 0x000fc400078e00ff */
[----:B------:R-:W-:Y:S02]  /*13f0*/  IMAD.U32 R13, R27, 0x10000, RZ ;  /* 0x000100001b0d7824 */ /* 0x000fe400078e00ff */
[----:B------:R-:W-:Y:S01]  /*1400*/  IMAD.U32 R12, R30, 0x10000, RZ ;  /* 0x000100001e0c7824 */ /* 0x000fe200078e00ff */
[----:B------:R-:W-:Y:S01]  /*1410*/  FADD R7, R10, R7 ;  /* 0x000000070a077221 */ /* 0x000fe20000000000 */
[----:B------:R-:W-:Y:S01]  /*1420*/  FADD R8, R9, R8 ;  /* 0x0000000809087221 */ /* 0x000fe20000000000 */
[----:B------:R-:W-:Y:S01]  /*1430*/  LDS R10, [R2.X4+0x10] ;  /* 0x00001000020a7984 */ /* 0x000fe20000004800 */
[----:B------:R-:W-:-:S03]  /*1440*/  FADD R12, R13, R12 ;  /* 0x0000000c0d0c7221 */ /* 0x000fc60000000000 */
[----:B------:R-:W2:Y:S04]  /*1450*/  LDS R9, [R2.X4+0xc] ;  /* 0x00000c0002097984 */ /* 0x000ea80000004800 */
[----:B------:R3:W5:Y:S01]  /*1460*/  LDS R13, [R2.X4+0x1c] ;  /* 0x00001c00020d7984 */ /* 0x0007620000004800 */
[----:B------:R-:W-:Y:S02]  /*1470*/  PRMT R29, R27, 0x7632, R29 ;  /* 0x000076321b1d7816 */ /* 0x000fe4000000001d */
[----:B------:R-:W-:Y:S02]  /*1480*/  SEL R14, R14, RZ, P3 ;  /* 0x000000ff0e0e7207 */ /* 0x000fe40001800000 */
[----:B------:R-:W-:Y:S02]  /*1490*/  PRMT R31, R28, 0x7632, R31 ;  /* 0x000076321c1f7816 */ /* 0x000fe4000000001f */
[----:B------:R-:W-:-:S02]  /*14a0*/  PRMT R30, R25, 0x7632, R30 ;  /* 0x00007632191e7816 */ /* 0x000fc4000000001e */
[----:B------:R-:W-:Y:S02]  /*14b0*/  PRMT R28, R26, 0x7632, R28 ;  /* 0x000076321a1c7816 */ /* 0x000fe4000000001c */
[----:B------:R-:W-:Y:S02]  /*14c0*/  PRMT R32, R29, 0x7632, R32 ;  /* 0x000076321d207816 */ /* 0x000fe40000000020 */
[----:B------:R-:W-:Y:S01]  /*14d0*/  PRMT R33, R15, 0x7632, R33 ;  /* 0x000076320f217816 */ /* 0x000fe20000000021 */
[----:B------:R-:W-:Y:S01]  /*14e0*/  IMAD.U32 R26, R14, 0x10000, RZ ;  /* 0x000100000e1a7824 */ /* 0x000fe200078e00ff */
[----:B------:R-:W-:Y:S02]  /*14f0*/  PRMT R27, R30, 0x7632, R27 ;  /* 0x000076321e1b7816 */ /* 0x000fe4000000001b */
[----:B------:R-:W-:Y:S01]  /*1500*/  PRMT R15, R14, 0x7632, R15 ;  /* 0x000076320e0f7816 */ /* 0x000fe2000000000f */
[----:B------:R-:W-:Y:S02]  /*1510*/  IMAD.U32 R14, R31, 0x10000, RZ ;  /* 0x000100001f0e7824 */ /* 0x000fe400078e00ff */
[----:B---3--:R-:W-:-:S02]  /*1520*/  IMAD.U32 R2, R28, 0x10000, RZ ;  /* 0x000100001c027824 */ /* 0x008fc400078e00ff */
[----:B------:R-:W-:Y:S02]  /*1530*/  IMAD.U32 R28, R29, 0x10000, RZ ;  /* 0x000100001d1c7824 */ /* 0x000fe400078e00ff */
[----:B------:R-:W-:Y:S02]  /*1540*/  IMAD.U32 R31, R32, 0x10000, RZ ;  /* 0x00010000201f7824 */ /* 0x000fe400078e00ff */
[----:B------:R-:W-:Y:S01]  /*1550*/  IMAD.U32 R29, R30, 0x10000, RZ ;  /* 0x000100001e1d7824 */ /* 0x000fe200078e00ff */
[----:B0-----:R-:W-:Y:S01]  /*1560*/  @P4 FSEL R5, R7, RZ, P2 ;  /* 0x000000ff07054208 */ /* 0x001fe20001000000 */
[----:B------:R-:W-:Y:S02]  /*1570*/  IMAD.U32 R25, R25, 0x10000, RZ ;  /* 0x0001000019197824 */ /* 0x000fe400078e00ff */
[----:B------:R-:W-:Y:S02]  /*1580*/  IMAD.U32 R27, R27, 0x10000, RZ ;  /* 0x000100001b1b7824 */ /* 0x000fe400078e00ff */
[----:B------:R-:W-:Y:S01]  /*1590*/  IMAD.U32 R30, R15, 0x10000, RZ ;  /* 0x000100000f1e7824 */ /* 0x000fe200078e00ff */
[----:B------:R-:W-:Y:S01]  /*15a0*/  FADD R2, R2, R31 ;  /* 0x0000001f02027221 */ /* 0x000fe20000000000 */
[----:B------:R-:W-:Y:S01]  /*15b0*/  IMAD.U32 R33, R33, 0x10000, RZ ;  /* 0x0001000021217824 */ /* 0x000fe200078e00ff */
[----:B------:R-:W-:Y:S01]  /*15c0*/  FADD R7, RZ, R16 ;  /* 0x00000010ff077221 */ /* 0x000fe20000000000 */
[----:B-1----:R-:W-:Y:S01]  /*15d0*/  @P4 FSEL R0, R8, RZ, P2 ;  /* 0x000000ff08004208 */ /* 0x002fe20001000000 */
[----:B------:R-:W-:Y:S01]  /*15e0*/  FADD R25, R25, R26 ;  /* 0x0000001a19197221 */ /* 0x000fe20000000000 */
[----:B------:R-:W-:Y:S01]  /*15f0*/  FADD R27, R28, R27 ;  /* 0x0000001b1c1b7221 */ /* 0x000fe20000000000 */
[----:B------:R-:W-:Y:S01]  /*1600*/  FADD R29, R29, R30 ;  /* 0x0000001e1d1d7221 */ /* 0x000fe20000000000 */
[----:B------:R-:W-:Y:S01]  /*1610*/  FADD R14, R14, R33 ;  /* 0x000000210e0e7221 */ /* 0x000fe20000000000 */
[----:B----4-:R-:W-:Y:S01]  /*1620*/  @P4 FSEL R3, R2, RZ, P2 ;  /* 0x000000ff02034208 */ /* 0x010fe20001000000 */
[----:B------:R-:W-:Y:S01]  /*1630*/  FADD R2, RZ, R23 ;  /* 0x00000017ff027221 */ /* 0x000fe20000000000 */
[----:B------:R-:W-:Y:S01]  /*1640*/  FSEL R0, R7, R0, !P0 ;  /* 0x0000000007007208 */ /* 0x000fe20004000000 */
[----:B------:R-:W-:Y:S01]  /*1650*/  FADD R7, RZ, R18 ;  /* 0x00000012ff077221 */ /* 0x000fe20000000000 */
[----:B--2---:R-:W-:Y:S01]  /*1660*/  @P4 FSEL R9, R27, RZ, P2 ;  /* 0x000000ff1b094208 */ /* 0x004fe20001000000 */
[----:B------:R-:W-:Y:S01]  /*1670*/  FADD R8, RZ, R21 ;  /* 0x00000015ff087221 */ /* 0x000fe20000000000 */
[----:B------:R-:W-:-:S02]  /*1680*/  @P4 FSEL R10, R25, RZ, P2 ;  /* 0x000000ff190a4208 */ /* 0x000fc40001000000 */
[----:B------:R-:W-:Y:S02]  /*1690*/  @P4 FSEL R11, R29, RZ, P2 ;  /* 0x000000ff1d0b4208 */ /* 0x000fe40001000000 */
[----:B-----5:R-:W-:Y:S02]  /*16a0*/  @P4 FSEL R13, R14, RZ, P2 ;  /* 0x000000ff0e0d4208 */ /* 0x020fe40001000000 */
[----:B------:R-:W-:Y:S02]  /*16b0*/  @P4 FSEL R6, R12, RZ, P2 ;  /* 0x000000ff0c064208 */ /* 0x000fe40001000000 */
[----:B------:R-:W-:Y:S02]  /*16c0*/  FSEL R9, R2, R9, !P0 ;  /* 0x0000000902097208 */ /* 0x000fe40004000000 */
[----:B------:R-:W-:Y:S02]  /*16d0*/  FSEL R10, R7, R10, !P0 ;  /* 0x0000000a070a7208 */ /* 0x000fe40004000000 */
[----:B------:R-:W-:-:S02]  /*16e0*/  FSEL R11, R22, R11, !P0 ;  /* 0x0000000b160b7208 */ /* 0x000fc40004000000 */
[----:B------:R-:W-:Y:S02]  /*16f0*/  FSEL R5, R20, R5, !P0 ;  /* 0x0000000514057208 */ /* 0x000fe40004000000 */
[----:B------:R-:W-:Y:S02]  /*1700*/  FSEL R2, R8, R13, !P0 ;  /* 0x0000000d08027208 */ /* 0x000fe40004000000 */
[----:B------:R-:W-:Y:S02]  /*1710*/  FSEL R3, R24, R3, !P0 ;  /* 0x0000000318037208 */ /* 0x000fe40004000000 */
[----:B------:R-:W-:Y:S02]  /*1720*/  FSEL R6, R17, R6, !P0 ;  /* 0x0000000611067208 */ /* 0x000fe40004000000 */
[----:B------:R-:W-:Y:S02]  /*1730*/  F2FP.BF16.F32.PACK_AB R10, R11, R10 ;  /* 0x0000000a0b0a723e */ /* 0x000fe400000010ff */
[----:B------:R-:W-:Y:S01]  /*1740*/  F2FP.BF16.F32.PACK_AB R11, R2, R5 ;  /* 0x00000005020b723e */ /* 0x000fe200000010ff */
[----:B------:R-:W-:Y:S01]  /*1750*/  IMAD.WIDE R4, R4, R19, c[0x0][0x188] ;  /* 0x0000620004047625 */ /* 0x000fe200078e0213 */
[----:B------:R-:W-:-:S02]  /*1760*/  F2FP.BF16.F32.PACK_AB R8, R3, R0 ;  /* 0x000000000308723e */ /* 0x000fc400000010ff */
[----:B------:R-:W-:Y:S01]  /*1770*/  F2FP.BF16.F32.PACK_AB R9, R9, R6 ;  /* 0x000000060909723e */ /* 0x000fe200000010ff */
[----:B------:R-:W-:Y:S06]  /*1780*/  @P5 EXIT ;  /* 0x000000000000594d */ /* 0x000fec0003800000 */
[----:B------:R-:W-:Y:S01]  /*1790*/  STG.E.128 [R4.64], R8 ;  /* 0x0000000804007986 */ /* 0x000fe2000c101d04 */
[----:B------:R-:W-:Y:S05]  /*17a0*/  EXIT ;  /* 0x000000000000794d */ /* 0x000fea0003800000 */
.L_x_0:
[----:B------:R-:W-:-:S00]  /*17b0*/  BRA `(.L_x_0) ;  /* 0xfffffff000007947 */ /* 0x000fc0000383ffff */
[----:B------:R-:W-:-:S00]  /*17c0*/  NOP ;  /* 0x0000000000007918 */ /* 0x000fc00000000000 */
        /* <DEDUP_REMOVED lines=11> */
.L_x_1:


//--------------------- .nv.shared.triton__0d1d2d3d4d5d6de7de --------------------------
	.section	.nv.shared.triton__0d1d2d3d4d5d6de7de,"aw",@nobits
	.align	16
